//
// Generated by NVIDIA NVVM Compiler
//
// Compiler Build ID: CL-36424714
// Cuda compilation tools, release 13.0, V13.0.88
// Based on NVVM 20.0.0
//

.version 9.0
.target sm_100
.address_size 64

	// .globl	_Z11hello_worldv
.extern .func  (.param .b32 func_retval0) vprintf
(
	.param .b64 vprintf_param_0,
	.param .b64 vprintf_param_1
)
;
.global .align 1 .b8 $str[29] = {72, 101, 108, 108, 111, 32, 67, 85, 68, 65, 32, 87, 111, 114, 108, 100, 32, 45, 32, 40, 37, 100, 44, 32, 37, 100, 41, 10};

.visible .entry _Z11hello_worldv()
{
	.local .align 8 .b8 	__local_depot0[8];
	.reg .b64 	%SP;
	.reg .b64 	%SPL;
	.reg .b32 	%r<5>;
	.reg .b64 	%rd<5>;

	mov.u64 	%SPL, __local_depot0;
	cvta.local.u64 	%SP, %SPL;
	add.u64 	%rd1, %SP, 0;
	add.u64 	%rd2, %SPL, 0;
	mov.u32 	%r1, %ctaid.x;
	mov.u32 	%r2, %tid.x;
	st.local.v2.u32 	[%rd2], {%r1, %r2};
	mov.u64 	%rd3, $str;
	cvta.global.u64 	%rd4, %rd3;
	{ // callseq 0, 0
	.param .b64 param0;
	st.param.b64 	[param0], %rd4;
	.param .b64 param1;
	st.param.b64 	[param1], %rd1;
	.param .b32 retval0;
	call.uni (retval0), 
	vprintf, 
	(
	param0, 
	param1
	);
	ld.param.b32 	%r3, [retval0];
	} // callseq 0
	ret;

}


// ===== COMPILED SASS (sm_100) =====

	.target	sm_100

	.elftype	@"ET_EXEC"


//--------------------- .note.nv.tkinfo           --------------------------
	.section	.note.nv.tkinfo,"",@"SHT_NOTE"
	.sectionflags	@"SHF_NOTE_NV_TKINFO"
	.tkinfo
        /*0018*/ 	.word	0x00000002
        /*0030*/ 	.string	""
        /*0030*/ 	.string	"ptxas"
        /*0030*/ 	.string	"Cuda compilation tools, release 13.0, V13.0.88"
        /*0030*/ 	.string	"Build cuda_13.0.r13.0/compiler.36424714_0"
        /*0030*/ 	.string	"-arch sm_100 -m 64 "



//--------------------- .note.nv.cuinfo           --------------------------
	.section	.note.nv.cuinfo,"",@"SHT_NOTE"
	.sectionflags	@"SHF_NOTE_NV_CUINFO"
        /*0018*/ 	.short	0x0002
        /*001a*/ 	.short	0x0064
        /*001c*/ 	.short	0x0082
	.zero		2


//--------------------- .nv.info                  --------------------------
	.section	.nv.info,"",@"SHT_CUDA_INFO"
	.align	4


	//----- nvinfo : EIATTR_REGCOUNT
	.align		4
        /*0000*/ 	.byte	0x04, 0x2f
        /*0002*/ 	.short	(.L_2 - .L_1)
	.align		4
.L_1:
        /*0004*/ 	.word	index@(_Z11hello_worldv)
        /*0008*/ 	.word	0x00000018


	//----- nvinfo : EIATTR_FRAME_SIZE
	.align		4
.L_2:
        /*000c*/ 	.byte	0x04, 0x11
        /*000e*/ 	.short	(.L_4 - .L_3)
	.align		4
.L_3:
        /*0010*/ 	.word	index@(_Z11hello_worldv)
        /*0014*/ 	.word	0x00000008


	//----- nvinfo : EIATTR_MIN_STACK_SIZE
	.align		4
.L_4:
        /*0018*/ 	.byte	0x04, 0x12
        /*001a*/ 	.short	(.L_6 - .L_5)
	.align		4
.L_5:
        /*001c*/ 	.word	index@(_Z11hello_worldv)
        /*0020*/ 	.word	0x00000008
.L_6:


//--------------------- .nv.compat                --------------------------
	.section	.nv.compat,"",@"SHT_CUDA_COMPAT_INFO"
	.align	4
        /*0000*/ 	.byte	0x02, 0x09, 0x00, 0x00, 0x02, 0x02, 0x01, 0x00, 0x02, 0x05, 0x05, 0x00, 0x03, 0x07, 0x01, 0x01
        /*0010*/ 	.byte	0x02, 0x03, 0x00, 0x00, 0x02, 0x06, 0x01, 0x00, 0x04, 0x0b, 0x08, 0x00, 0x09, 0x00, 0x00, 0x00
        /*0020*/ 	.byte	0x00, 0x00, 0x00, 0x00


//--------------------- .nv.info._Z11hello_worldv --------------------------
	.section	.nv.info._Z11hello_worldv,"",@"SHT_CUDA_INFO"
	.sectionflags	@""
	.align	4


	//----- nvinfo : EIATTR_CUDA_API_VERSION
	.align		4
        /*0000*/ 	.byte	0x04, 0x37
        /*0002*/ 	.short	(.L_8 - .L_7)
.L_7:
        /*0004*/ 	.word	0x00000082


	//----- nvinfo : EIATTR_SPARSE_MMA_MASK
	.align		4
.L_8:
        /*0008*/ 	.byte	0x03, 0x50
        /*000a*/ 	.short	0x0000


	//----- nvinfo : EIATTR_MAXREG_COUNT
	.align		4
        /*000c*/ 	.byte	0x03, 0x1b
        /*000e*/ 	.short	0x00ff


	//----- nvinfo : EIATTR_EXTERNS
	.align		4
        /*0010*/ 	.byte	0x04, 0x0f
        /*0012*/ 	.short	(.L_10 - .L_9)


	//   ....[0]....
	.align		4
.L_9:
        /*0014*/ 	.word	index@(vprintf)


	//----- nvinfo : EIATTR_MERCURY_ISA_VERSION
	.align		4
.L_10:
        /*0018*/ 	.byte	0x03, 0x5f
        /*001a*/ 	.short	0x0101


	//----- nvinfo : EIATTR_VRC_CTA_INIT_COUNT
	.align		4
        /*001c*/ 	.byte	0x02, 0x4a
	.zero		1
	.zero		1


	//----- nvinfo : EIATTR_SYSCALL_OFFSETS
	.align		4
        /*0020*/ 	.byte	0x04, 0x46
        /*0022*/ 	.short	(.L_12 - .L_11)


	//   ....[0]....
.L_11:
        /*0024*/ 	.word	0x000000f0


	//----- nvinfo : EIATTR_EXIT_INSTR_OFFSETS
	.align		4
.L_12:
        /*0028*/ 	.byte	0x04, 0x1c
        /*002a*/ 	.short	(.L_14 - .L_13)


	//   ....[0]....
.L_13:
        /*002c*/ 	.word	0x00000100


	//----- nvinfo : EIATTR_SW_WAR
	.align		4
.L_14:
        /*0030*/ 	.byte	0x04, 0x36
        /*0032*/ 	.short	(.L_16 - .L_15)
.L_15:
        /*0034*/ 	.word	0x00000008
.L_16:


//--------------------- .nv.callgraph             --------------------------
	.section	.nv.callgraph,"",@"SHT_CUDA_CALLGRAPH"
	.align	4
	.sectionentsize	8
	.align		4
        /*0000*/ 	.word	0x00000000
	.align		4
        /*0004*/ 	.word	0xffffffff
	.align		4
        /*0008*/ 	.word	index@(_Z11hello_worldv)
	.align		4
        /*000c*/ 	.word	index@(vprintf)
	.align		4
        /*0010*/ 	.word	0x00000000
	.align		4
        /*0014*/ 	.word	0xfffffffe
	.align		4
        /*0018*/ 	.word	0x00000000
	.align		4
        /*001c*/ 	.word	0xfffffffd
	.align		4
        /*0020*/ 	.word	0x00000000
	.align		4
        /*0024*/ 	.word	0xfffffffc


//--------------------- .nv.constant4             --------------------------
	.section	.nv.constant4,"a",@progbits
	.align	8
	.align		8
.nv.constant4:
        /*0000*/ 	.dword	vprintf
	.align		8
        /*0008*/ 	.dword	$str


//--------------------- .text._Z11hello_worldv    --------------------------
	.section	.text._Z11hello_worldv,"ax",@progbits
	.align	128
        .global         _Z11hello_worldv
        .type           _Z11hello_worldv,@function
        .size           _Z11hello_worldv,(.L_x_2 - _Z11hello_worldv)
        .other          _Z11hello_worldv,@"STO_CUDA_ENTRY STV_DEFAULT"
_Z11hello_worldv:
.text._Z11hello_worldv:
[----:B------:R-:W0:Y:S01]  /*0000*/  LDC R1, c[0x0][0x37c] ;  /* 0x0000df00ff017b82 */ /* 0x000e220000000800 */
[----:B------:R-:W1:Y:S01]  /*0010*/  S2R R8, SR_CTAID.X ;  /* 0x0000000000087919 */ /* 0x000e620000002500 */
[----:B0-----:R-:W-:Y:S01]  /*0020*/  VIADD R1, R1, 0xfffffff8 ;  /* 0xfffffff801017836 */ /* 0x001fe20000000000 */
[----:B------:R-:W-:Y:S01]  /*0030*/  MOV R0, 0x0 ;  /* 0x0000000000007802 */ /* 0x000fe20000000f00 */
[----:B------:R-:W0:Y:S01]  /*0040*/  LDCU UR4, c[0x0][0x2f8] ;  /* 0x00005f00ff0477ac */ /* 0x000e220008000800 */
[----:B------:R-:W1:Y:S03]  /*0050*/  S2R R9, SR_TID.X ;  /* 0x0000000000097919 */ /* 0x000e660000002100 */
[----:B------:R2:W3:Y:S01]  /*0060*/  LDC.64 R2, c[0x4][R0] ;  /* 0x0100000000027b82 */ /* 0x0004e20000000a00 */
[----:B------:R-:W4:Y:S01]  /*0070*/  LDCU.64 UR6, c[0x4][0x8] ;  /* 0x01000100ff0677ac */ /* 0x000f220008000a00 */
[----:B------:R-:W5:Y:S01]  /*0080*/  LDCU UR5, c[0x0][0x2fc] ;  /* 0x00005f80ff0577ac */ /* 0x000f620008000800 */
[----:B0-----:R-:W-:Y:S01]  /*0090*/  IADD3 R6, P0, PT, R1, UR4, RZ ;  /* 0x0000000401067c10 */ /* 0x001fe2000ff1e0ff */
[----:B----4-:R-:W-:Y:S01]  /*00a0*/  IMAD.U32 R4, RZ, RZ, UR6 ;  /* 0x00000006ff047e24 */ /* 0x010fe2000f8e00ff */
[----:B------:R-:W-:-:S03]  /*00b0*/  MOV R5, UR7 ;  /* 0x0000000700057c02 */ /* 0x000fc60008000f00 */
[----:B-----5:R-:W-:Y:S01]  /*00c0*/  IMAD.X R7, RZ, RZ, UR5, P0 ;  /* 0x00000005ff077e24 */ /* 0x020fe200080e06ff */
[----:B-1----:R2:W-:Y:S07]  /*00d0*/  STL.64 [R1], R8 ;  /* 0x0000000801007387 */ /* 0x0025ee0000100a00 */
[----:B------:R-:W-:-:S07]  /*00e0*/  LEPC R20, `(.L_x_0) ;  /* 0x000000001014794e */ /* 0x000fce0000000000 */
[----:B--23--:R-:W-:Y:S05]  /*00f0*/  CALL.ABS.NOINC R2 ;  /* 0x0000000002007343 */ /* 0x00cfea0003c00000 */
.L_x_0:
[----:B------:R-:W-:Y:S05]  /*0100*/  EXIT ;  /* 0x000000000000794d */ /* 0x000fea0003800000 */
.L_x_1:
[----:B------:R-:W-:-:S00]  /*0110*/  BRA `(.L_x_1) ;  /* 0xfffffffc00fc7947 */ /* 0x000fc0000383ffff */
[----:B------:R-:W-:-:S00]  /*0120*/  NOP ;  /* 0x0000000000007918 */ /* 0x000fc00000000000 */
        /* <DEDUP_REMOVED lines=13> */
.L_x_2:


//--------------------- .nv.global.init           --------------------------
	.section	.nv.global.init,"aw",@progbits
.nv.global.init:
	.type		$str,@object
	.size		$str,(.L_0 - $str)
$str:
        /*0000*/ 	.byte	0x48, 0x65, 0x6c, 0x6c, 0x6f, 0x20, 0x43, 0x55, 0x44, 0x41, 0x20, 0x57, 0x6f, 0x72, 0x6c, 0x64
        /*0010*/ 	.byte	0x20, 0x2d, 0x20, 0x28, 0x25, 0x64, 0x2c, 0x20, 0x25, 0x64, 0x29, 0x0a, 0x00
.L_0:


//--------------------- .nv.shared.reserved.0     --------------------------
	.section	.nv.shared.reserved.0,"aw",@nobits
	.weak		__nv_reservedSMEM_offset_0_alias
	.size		__nv_reservedSMEM_offset_0_alias, 0, 64
	.other		__nv_reservedSMEM_offset_0_alias,@"STO_CUDA_RESERVED_SHARED STV_DEFAULT"
__nv_reservedSMEM_offset_0_alias:
	.zero		0
	.zero		64


//--------------------- .nv.constant0._Z11hello_worldv --------------------------
	.section	.nv.constant0._Z11hello_worldv,"a",@progbits
	.sectionflags	@""
	.align	4
.nv.constant0._Z11hello_worldv:
	.zero		896


//--------------------- SYMBOLS --------------------------

	.type		.nv.reservedSmem.offset0,@object
	.size		.nv.reservedSmem.offset0,0x4
	.type		vprintf,@function
